//
// Generated by NVIDIA NVVM Compiler
//
// Compiler Build ID: CL-36424714
// Cuda compilation tools, release 13.0, V13.0.88
// Based on NVVM 20.0.0
//

.version 9.0
.target sm_100
.address_size 64

	// .globl	default_function_kernel_1

.visible .entry default_function_kernel_1(
	.param .u64 .ptr .align 1 default_function_kernel_1_param_0,
	.param .u64 .ptr .align 1 default_function_kernel_1_param_1,
	.param .u64 .ptr .align 1 default_function_kernel_1_param_2,
	.param .u64 .ptr .align 1 default_function_kernel_1_param_3
)
.maxntid 8
{
	.reg .pred 	%p<2>;
	.reg .b16 	%rs<16>;
	.reg .b32 	%r<7>;
	.reg .b32 	%f<9>;
	.reg .b64 	%rd<16>;

	ld.param.u64 	%rd1, [default_function_kernel_1_param_0];
	ld.param.u64 	%rd2, [default_function_kernel_1_param_1];
	ld.param.u64 	%rd3, [default_function_kernel_1_param_2];
	ld.param.u64 	%rd4, [default_function_kernel_1_param_3];
	mov.u32 	%r2, %ctaid.x;
	shl.b32 	%r3, %r2, 3;
	mov.u32 	%r4, %tid.x;
	or.b32  	%r1, %r3, %r4;
	setp.gt.u32 	%p1, %r1, 5354;
	@%p1 bra 	$L__BB0_2;
	cvta.to.global.u64 	%rd5, %rd3;
	cvta.to.global.u64 	%rd6, %rd4;
	cvta.to.global.u64 	%rd7, %rd2;
	cvta.to.global.u64 	%rd8, %rd1;
	mul.wide.u32 	%rd9, %r1, 4;
	add.s64 	%rd10, %rd5, %rd9;
	ld.global.nc.f32 	%f1, [%rd10];
	cvt.u16.u32 	%rs1, %r1;
	mul.hi.u16 	%rs2, %rs1, 22189;
	sub.s16 	%rs3, %rs1, %rs2;
	shr.u16 	%rs4, %rs3, 1;
	add.s16 	%rs5, %rs4, %rs2;
	shr.u16 	%rs6, %rs5, 9;
	mul.lo.s16 	%rs7, %rs6, 765;
	sub.s16 	%rs8, %rs1, %rs7;
	mul.hi.u16 	%rs9, %rs8, -32639;
	shr.u16 	%rs10, %rs9, 7;
	cvt.u32.u16 	%r5, %rs10;
	mul.wide.u32 	%rd11, %r5, 4;
	add.s64 	%rd12, %rd6, %rd11;
	ld.global.nc.f32 	%f2, [%rd12];
	mul.f32 	%f3, %f1, %f2;
	mul.hi.u16 	%rs11, %rs1, -32639;
	shr.u16 	%rs12, %rs11, 7;
	mul.lo.s16 	%rs13, %rs12, 255;
	sub.s16 	%rs14, %rs1, %rs13;
	mad.lo.s16 	%rs15, %rs6, 255, %rs14;
	cvt.u32.u16 	%r6, %rs15;
	mul.wide.u32 	%rd13, %r6, 4;
	add.s64 	%rd14, %rd7, %rd13;
	ld.global.nc.f32 	%f4, [%rd14];
	fma.rn.f32 	%f5, %f4, 0f3EAAAAAA, 0f3727C5AC;
	sqrt.rn.f32 	%f6, %f5;
	rcp.rn.f32 	%f7, %f6;
	mul.f32 	%f8, %f3, %f7;
	add.s64 	%rd15, %rd8, %rd9;
	st.global.f32 	[%rd15], %f8;
$L__BB0_2:
	ret;

}
	// .globl	default_function_kernel
.visible .entry default_function_kernel(
	.param .u64 .ptr .align 1 default_function_kernel_param_0,
	.param .u64 .ptr .align 1 default_function_kernel_param_1
)
.maxntid 32
{
	.reg .pred 	%p<3>;
	.reg .b16 	%rs<5>;
	.reg .b32 	%r<7>;
	.reg .b32 	%f<8>;
	.reg .b64 	%rd<9>;

	ld.param.u64 	%rd3, [default_function_kernel_param_0];
	ld.param.u64 	%rd2, [default_function_kernel_param_1];
	cvta.to.global.u64 	%rd4, %rd3;
	mov.u32 	%r2, %ctaid.x;
	shl.b32 	%r3, %r2, 5;
	mov.u32 	%r4, %tid.x;
	or.b32  	%r1, %r3, %r4;
	setp.gt.u32 	%p1, %r1, 1784;
	mul.wide.u32 	%rd5, %r1, 4;
	add.s64 	%rd1, %rd4, %rd5;
	@%p1 bra 	$L__BB1_2;
	mov.b32 	%r5, 0;
	st.global.u32 	[%rd1], %r5;
$L__BB1_2:
	setp.gt.u32 	%p2, %r1, 1784;
	cvt.u16.u32 	%rs1, %r1;
	@%p2 bra 	$L__BB1_4;
	ld.global.f32 	%f1, [%rd1];
	mul.hi.u16 	%rs2, %rs1, -32639;
	shr.u16 	%rs3, %rs2, 7;
	mad.lo.s16 	%rs4, %rs3, 510, %rs1;
	cvta.to.global.u64 	%rd6, %rd2;
	cvt.u32.u16 	%r6, %rs4;
	mul.wide.u32 	%rd7, %r6, 4;
	add.s64 	%rd8, %rd6, %rd7;
	ld.global.nc.f32 	%f2, [%rd8];
	fma.rn.f32 	%f3, %f2, %f2, %f1;
	ld.global.nc.f32 	%f4, [%rd8+1020];
	fma.rn.f32 	%f5, %f4, %f4, %f3;
	ld.global.nc.f32 	%f6, [%rd8+2040];
	fma.rn.f32 	%f7, %f6, %f6, %f5;
	st.global.f32 	[%rd1], %f7;
$L__BB1_4:
	ret;

}


// ===== COMPILED SASS (sm_100) =====

	.target	sm_100

	.elftype	@"ET_EXEC"


//--------------------- .note.nv.tkinfo           --------------------------
	.section	.note.nv.tkinfo,"",@"SHT_NOTE"
	.sectionflags	@"SHF_NOTE_NV_TKINFO"
	.tkinfo
        /*0018*/ 	.word	0x00000002
        /*0030*/ 	.string	""
        /*0030*/ 	.string	"ptxas"
        /*0030*/ 	.string	"Cuda compilation tools, release 13.0, V13.0.88"
        /*0030*/ 	.string	"Build cuda_13.0.r13.0/compiler.36424714_0"
        /*0030*/ 	.string	"-arch sm_100 -m 64 "



//--------------------- .note.nv.cuinfo           --------------------------
	.section	.note.nv.cuinfo,"",@"SHT_NOTE"
	.sectionflags	@"SHF_NOTE_NV_CUINFO"
        /*0018*/ 	.short	0x0002
        /*001a*/ 	.short	0x0064
        /*001c*/ 	.short	0x0082
	.zero		2


//--------------------- .nv.info                  --------------------------
	.section	.nv.info,"",@"SHT_CUDA_INFO"
	.align	4


	//----- nvinfo : EIATTR_REGCOUNT
	.align		4
        /*0000*/ 	.byte	0x04, 0x2f
        /*0002*/ 	.short	(.L_1 - .L_0)
	.align		4
.L_0:
        /*0004*/ 	.word	index@(default_function_kernel_1)
        /*0008*/ 	.word	0x0000000e


	//----- nvinfo : EIATTR_FRAME_SIZE
	.align		4
.L_1:
        /*000c*/ 	.byte	0x04, 0x11
        /*000e*/ 	.short	(.L_3 - .L_2)
	.align		4
.L_2:
        /*0010*/ 	.word	index@($__internal_1_$__cuda_sm20_sqrt_rn_f32_slowpath)
        /*0014*/ 	.word	0x00000000


	//----- nvinfo : EIATTR_FRAME_SIZE
	.align		4
.L_3:
        /*0018*/ 	.byte	0x04, 0x11
        /*001a*/ 	.short	(.L_5 - .L_4)
	.align		4
.L_4:
        /*001c*/ 	.word	index@($__internal_0_$__cuda_sm20_rcp_rn_f32_slowpath)
        /*0020*/ 	.word	0x00000000


	//----- nvinfo : EIATTR_FRAME_SIZE
	.align		4
.L_5:
        /*0024*/ 	.byte	0x04, 0x11
        /*0026*/ 	.short	(.L_7 - .L_6)
	.align		4
.L_6:
        /*0028*/ 	.word	index@(default_function_kernel_1)
        /*002c*/ 	.word	0x00000000


	//----- nvinfo : EIATTR_REGCOUNT
	.align		4
.L_7:
        /*0030*/ 	.byte	0x04, 0x2f
        /*0032*/ 	.short	(.L_9 - .L_8)
	.align		4
.L_8:
        /*0034*/ 	.word	index@(default_function_kernel)
        /*0038*/ 	.word	0x0000000e


	//----- nvinfo : EIATTR_FRAME_SIZE
	.align		4
.L_9:
        /*003c*/ 	.byte	0x04, 0x11
        /*003e*/ 	.short	(.L_11 - .L_10)
	.align		4
.L_10:
        /*0040*/ 	.word	index@(default_function_kernel)
        /*0044*/ 	.word	0x00000000


	//----- nvinfo : EIATTR_MIN_STACK_SIZE
	.align		4
.L_11:
        /*0048*/ 	.byte	0x04, 0x12
        /*004a*/ 	.short	(.L_13 - .L_12)
	.align		4
.L_12:
        /*004c*/ 	.word	index@(default_function_kernel)
        /*0050*/ 	.word	0x00000000


	//----- nvinfo : EIATTR_MIN_STACK_SIZE
	.align		4
.L_13:
        /*0054*/ 	.byte	0x04, 0x12
        /*0056*/ 	.short	(.L_15 - .L_14)
	.align		4
.L_14:
        /*0058*/ 	.word	index@(default_function_kernel_1)
        /*005c*/ 	.word	0x00000000
.L_15:


//--------------------- .nv.compat                --------------------------
	.section	.nv.compat,"",@"SHT_CUDA_COMPAT_INFO"
	.align	4
        /*0000*/ 	.byte	0x02, 0x09, 0x00, 0x00, 0x02, 0x02, 0x01, 0x00, 0x02, 0x05, 0x05, 0x00, 0x03, 0x07, 0x01, 0x01
        /*0010*/ 	.byte	0x02, 0x03, 0x00, 0x00, 0x02, 0x06, 0x01, 0x00, 0x04, 0x0b, 0x08, 0x00, 0x01, 0x00, 0x00, 0x00
        /*0020*/ 	.byte	0x00, 0x00, 0x00, 0x00


//--------------------- .nv.info.default_function_kernel --------------------------
	.section	.nv.info.default_function_kernel,"",@"SHT_CUDA_INFO"
	.sectionflags	@""
	.align	4


	//----- nvinfo : EIATTR_CUDA_API_VERSION
	.align		4
        /*0000*/ 	.byte	0x04, 0x37
        /*0002*/ 	.short	(.L_17 - .L_16)
.L_16:
        /*0004*/ 	.word	0x00000082


	//----- nvinfo : EIATTR_KPARAM_INFO
	.align		4
.L_17:
        /*0008*/ 	.byte	0x04, 0x17
        /*000a*/ 	.short	(.L_19 - .L_18)
.L_18:
        /*000c*/ 	.word	0x00000000
        /*0010*/ 	.short	0x0001
        /*0012*/ 	.short	0x0008
        /*0014*/ 	.byte	0x00, 0xf5, 0x21, 0x00


	//----- nvinfo : EIATTR_KPARAM_INFO
	.align		4
.L_19:
        /*0018*/ 	.byte	0x04, 0x17
        /*001a*/ 	.short	(.L_21 - .L_20)
.L_20:
        /*001c*/ 	.word	0x00000000
        /*0020*/ 	.short	0x0000
        /*0022*/ 	.short	0x0000
        /*0024*/ 	.byte	0x00, 0xf5, 0x21, 0x00


	//----- nvinfo : EIATTR_SPARSE_MMA_MASK
	.align		4
.L_21:
        /*0028*/ 	.byte	0x03, 0x50
        /*002a*/ 	.short	0x0000


	//----- nvinfo : EIATTR_MAXREG_COUNT
	.align		4
        /*002c*/ 	.byte	0x03, 0x1b
        /*002e*/ 	.short	0x00ff


	//----- nvinfo : EIATTR_MERCURY_ISA_VERSION
	.align		4
        /*0030*/ 	.byte	0x03, 0x5f
        /*0032*/ 	.short	0x0101


	//----- nvinfo : EIATTR_VRC_CTA_INIT_COUNT
	.align		4
        /*0034*/ 	.byte	0x02, 0x4a
	.zero		1
	.zero		1


	//----- nvinfo : EIATTR_EXIT_INSTR_OFFSETS
	.align		4
        /*0038*/ 	.byte	0x04, 0x1c
        /*003a*/ 	.short	(.L_23 - .L_22)


	//   ....[0]....
.L_22:
        /*003c*/ 	.word	0x000000a0


	//   ....[1]....
        /*0040*/ 	.word	0x000001e0


	//----- nvinfo : EIATTR_MAX_THREADS
	.align		4
.L_23:
        /*0044*/ 	.byte	0x04, 0x05
        /*0046*/ 	.short	(.L_25 - .L_24)
.L_24:
        /*0048*/ 	.word	0x00000020
        /*004c*/ 	.word	0x00000001
        /*0050*/ 	.word	0x00000001


	//----- nvinfo : EIATTR_CBANK_PARAM_SIZE
	.align		4
.L_25:
        /*0054*/ 	.byte	0x03, 0x19
        /*0056*/ 	.short	0x0010


	//----- nvinfo : EIATTR_PARAM_CBANK
	.align		4
        /*0058*/ 	.byte	0x04, 0x0a
        /*005a*/ 	.short	(.L_27 - .L_26)
	.align		4
.L_26:
        /*005c*/ 	.word	index@(.nv.constant0.default_function_kernel)
        /*0060*/ 	.short	0x0380
        /*0062*/ 	.short	0x0010


	//----- nvinfo : EIATTR_SW_WAR
	.align		4
.L_27:
        /*0064*/ 	.byte	0x04, 0x36
        /*0066*/ 	.short	(.L_29 - .L_28)
.L_28:
        /*0068*/ 	.word	0x00000008
.L_29:


//--------------------- .nv.info.default_function_kernel_1 --------------------------
	.section	.nv.info.default_function_kernel_1,"",@"SHT_CUDA_INFO"
	.sectionflags	@""
	.align	4


	//----- nvinfo : EIATTR_CUDA_API_VERSION
	.align		4
        /*0000*/ 	.byte	0x04, 0x37
        /*0002*/ 	.short	(.L_31 - .L_30)
.L_30:
        /*0004*/ 	.word	0x00000082


	//----- nvinfo : EIATTR_KPARAM_INFO
	.align		4
.L_31:
        /*0008*/ 	.byte	0x04, 0x17
        /*000a*/ 	.short	(.L_33 - .L_32)
.L_32:
        /*000c*/ 	.word	0x00000000
        /*0010*/ 	.short	0x0003
        /*0012*/ 	.short	0x0018
        /*0014*/ 	.byte	0x00, 0xf5, 0x21, 0x00


	//----- nvinfo : EIATTR_KPARAM_INFO
	.align		4
.L_33:
        /*0018*/ 	.byte	0x04, 0x17
        /*001a*/ 	.short	(.L_35 - .L_34)
.L_34:
        /*001c*/ 	.word	0x00000000
        /*0020*/ 	.short	0x0002
        /*0022*/ 	.short	0x0010
        /*0024*/ 	.byte	0x00, 0xf5, 0x21, 0x00


	//----- nvinfo : EIATTR_KPARAM_INFO
	.align		4
.L_35:
        /*0028*/ 	.byte	0x04, 0x17
        /*002a*/ 	.short	(.L_37 - .L_36)
.L_36:
        /*002c*/ 	.word	0x00000000
        /*0030*/ 	.short	0x0001
        /*0032*/ 	.short	0x0008
        /*0034*/ 	.byte	0x00, 0xf5, 0x21, 0x00


	//----- nvinfo : EIATTR_KPARAM_INFO
	.align		4
.L_37:
        /*0038*/ 	.byte	0x04, 0x17
        /*003a*/ 	.short	(.L_39 - .L_38)
.L_38:
        /*003c*/ 	.word	0x00000000
        /*0040*/ 	.short	0x0000
        /*0042*/ 	.short	0x0000
        /*0044*/ 	.byte	0x00, 0xf5, 0x21, 0x00


	//----- nvinfo : EIATTR_SPARSE_MMA_MASK
	.align		4
.L_39:
        /*0048*/ 	.byte	0x03, 0x50
        /*004a*/ 	.short	0x0000


	//----- nvinfo : EIATTR_MAXREG_COUNT
	.align		4
        /*004c*/ 	.byte	0x03, 0x1b
        /*004e*/ 	.short	0x00ff


	//----- nvinfo : EIATTR_MERCURY_ISA_VERSION
	.align		4
        /*0050*/ 	.byte	0x03, 0x5f
        /*0052*/ 	.short	0x0101


	//----- nvinfo : EIATTR_VRC_CTA_INIT_COUNT
	.align		4
        /*0054*/ 	.byte	0x02, 0x4a
	.zero		1
	.zero		1


	//----- nvinfo : EIATTR_EXIT_INSTR_OFFSETS
	.align		4
        /*0058*/ 	.byte	0x04, 0x1c
        /*005a*/ 	.short	(.L_41 - .L_40)


	//   ....[0]....
.L_40:
        /*005c*/ 	.word	0x00000060


	//   ....[1]....
        /*0060*/ 	.word	0x000004f0


	//----- nvinfo : EIATTR_MAX_THREADS
	.align		4
.L_41:
        /*0064*/ 	.byte	0x04, 0x05
        /*0066*/ 	.short	(.L_43 - .L_42)
.L_42:
        /*0068*/ 	.word	0x00000008
        /*006c*/ 	.word	0x00000001
        /*0070*/ 	.word	0x00000001


	//----- nvinfo : EIATTR_CRS_STACK_SIZE
	.align		4
.L_43:
        /*0074*/ 	.byte	0x04, 0x1e
        /*0076*/ 	.short	(.L_45 - .L_44)
.L_44:
        /*0078*/ 	.word	0x00000000


	//----- nvinfo : EIATTR_CBANK_PARAM_SIZE
	.align		4
.L_45:
        /*007c*/ 	.byte	0x03, 0x19
        /*007e*/ 	.short	0x0020


	//----- nvinfo : EIATTR_PARAM_CBANK
	.align		4
        /*0080*/ 	.byte	0x04, 0x0a
        /*0082*/ 	.short	(.L_47 - .L_46)
	.align		4
.L_46:
        /*0084*/ 	.word	index@(.nv.constant0.default_function_kernel_1)
        /*0088*/ 	.short	0x0380
        /*008a*/ 	.short	0x0020


	//----- nvinfo : EIATTR_SW_WAR
	.align		4
.L_47:
        /*008c*/ 	.byte	0x04, 0x36
        /*008e*/ 	.short	(.L_49 - .L_48)
.L_48:
        /*0090*/ 	.word	0x00000008
.L_49:


//--------------------- .nv.callgraph             --------------------------
	.section	.nv.callgraph,"",@"SHT_CUDA_CALLGRAPH"
	.align	4
	.sectionentsize	8
	.align		4
        /*0000*/ 	.word	0x00000000
	.align		4
        /*0004*/ 	.word	0xffffffff
	.align		4
        /*0008*/ 	.word	0x00000000
	.align		4
        /*000c*/ 	.word	0xfffffffe
	.align		4
        /*0010*/ 	.word	0x00000000
	.align		4
        /*0014*/ 	.word	0xfffffffd
	.align		4
        /*0018*/ 	.word	0x00000000
	.align		4
        /*001c*/ 	.word	0xfffffffc


//--------------------- .text.default_function_kernel --------------------------
	.section	.text.default_function_kernel,"ax",@progbits
	.align	128
        .global         default_function_kernel
        .type           default_function_kernel,@function
        .size           default_function_kernel,(.L_x_15 - default_function_kernel)
        .other          default_function_kernel,@"STO_CUDA_ENTRY STV_DEFAULT"
default_function_kernel:
.text.default_function_kernel:
[----:B------:R-:W-:Y:S01]  /*0000*/  LDC R1, c[0x0][0x37c] ;  /* 0x0000df00ff017b82 */ /* 0x000fe20000000800 */
[----:B------:R-:W0:Y:S07]  /*0010*/  S2R R7, SR_TID.X ;  /* 0x0000000000077919 */ /* 0x000e2e0000002100 */
[----:B------:R-:W1:Y:S01]  /*0020*/  S2UR UR4, SR_CTAID.X ;  /* 0x00000000000479c3 */ /* 0x000e620000002500 */
[----:B------:R-:W2:Y:S07]  /*0030*/  LDCU.64 UR6, c[0x0][0x358] ;  /* 0x00006b00ff0677ac */ /* 0x000eae0008000a00 */
[----:B------:R-:W3:Y:S01]  /*0040*/  LDC.64 R2, c[0x0][0x380] ;  /* 0x0000e000ff027b82 */ /* 0x000ee20000000a00 */
[----:B-1----:R-:W-:-:S06]  /*0050*/  USHF.L.U32 UR4, UR4, 0x5, URZ ;  /* 0x0000000504047899 */ /* 0x002fcc00080006ff */
[----:B0-----:R-:W-:-:S04]  /*0060*/  LOP3.LUT R7, R7, UR4, RZ, 0xfc, !PT ;  /* 0x0000000407077c12 */ /* 0x001fc8000f8efcff */
[C---:B------:R-:W-:Y:S01]  /*0070*/  ISETP.GT.U32.AND P0, PT, R7.reuse, 0x6f8, PT ;  /* 0x000006f80700780c */ /* 0x040fe20003f04070 */
[----:B---3--:R-:W-:-:S12]  /*0080*/  IMAD.WIDE.U32 R2, R7, 0x4, R2 ;  /* 0x0000000407027825 */ /* 0x008fd800078e0002 */
[----:B--2---:R0:W-:Y:S01]  /*0090*/  @!P0 STG.E desc[UR6][R2.64], RZ ;  /* 0x000000ff02008986 */ /* 0x0041e2000c101906 */
[----:B------:R-:W-:Y:S05]  /*00a0*/  @P0 EXIT ;  /* 0x000000000000094d */ /* 0x000fea0003800000 */
[C---:B------:R-:W-:Y:S01]  /*00b0*/  LOP3.LUT R0, R7.reuse, 0xffff, RZ, 0xc0, !PT ;  /* 0x0000ffff07007812 */ /* 0x040fe200078ec0ff */
[----:B------:R-:W1:Y:S01]  /*00c0*/  LDC.64 R4, c[0x0][0x388] ;  /* 0x0000e200ff047b82 */ /* 0x000e620000000a00 */
[----:B------:R-:W-:Y:S01]  /*00d0*/  PRMT R7, R7, 0x9910, RZ ;  /* 0x0000991007077816 */ /* 0x000fe200000000ff */
[----:B------:R-:W2:Y:S02]  /*00e0*/  LDG.E R11, desc[UR6][R2.64] ;  /* 0x00000006020b7981 */ /* 0x000ea4000c1e1900 */
[----:B------:R-:W-:-:S05]  /*00f0*/  IMAD R0, R0, 0x8081, RZ ;  /* 0x0000808100007824 */ /* 0x000fca00078e02ff */
[----:B------:R-:W-:-:S04]  /*0100*/  SHF.R.U32.HI R0, RZ, 0x17, R0 ;  /* 0x00000017ff007819 */ /* 0x000fc80000011600 */
[----:B------:R-:W-:Y:S02]  /*0110*/  PRMT R6, R0, 0x9910, RZ ;  /* 0x0000991000067816 */ /* 0x000fe400000000ff */
[----:B------:R-:W-:Y:S02]  /*0120*/  MOV R0, R7 ;  /* 0x0000000700007202 */ /* 0x000fe40000000f00 */
[----:B------:R-:W-:-:S05]  /*0130*/  MOV R7, R6 ;  /* 0x0000000600077202 */ /* 0x000fca0000000f00 */
[----:B------:R-:W-:-:S05]  /*0140*/  IMAD R0, R7, 0x1fe, R0 ;  /* 0x000001fe07007824 */ /* 0x000fca00078e0200 */
[----:B------:R-:W-:-:S05]  /*0150*/  LOP3.LUT R7, R0, 0xffff, RZ, 0xc0, !PT ;  /* 0x0000ffff00077812 */ /* 0x000fca00078ec0ff */
[----:B-1----:R-:W-:-:S05]  /*0160*/  IMAD.WIDE.U32 R4, R7, 0x4, R4 ;  /* 0x0000000407047825 */ /* 0x002fca00078e0004 */
[----:B------:R-:W2:Y:S04]  /*0170*/  LDG.E.CONSTANT R0, desc[UR6][R4.64] ;  /* 0x0000000604007981 */ /* 0x000ea8000c1e9900 */
[----:B------:R-:W3:Y:S04]  /*0180*/  LDG.E.CONSTANT R7, desc[UR6][R4.64+0x3fc] ;  /* 0x0003fc0604077981 */ /* 0x000ee8000c1e9900 */
[----:B------:R-:W4:Y:S01]  /*0190*/  LDG.E.CONSTANT R9, desc[UR6][R4.64+0x7f8] ;  /* 0x0007f80604097981 */ /* 0x000f22000c1e9900 */
[----:B--2---:R-:W-:-:S04]  /*01a0*/  FFMA R0, R0, R0, R11 ;  /* 0x0000000000007223 */ /* 0x004fc8000000000b */
[----:B---3--:R-:W-:-:S04]  /*01b0*/  FFMA R0, R7, R7, R0 ;  /* 0x0000000707007223 */ /* 0x008fc80000000000 */
[----:B----4-:R-:W-:-:S05]  /*01c0*/  FFMA R9, R9, R9, R0 ;  /* 0x0000000909097223 */ /* 0x010fca0000000000 */
[----:B------:R-:W-:Y:S01]  /*01d0*/  STG.E desc[UR6][R2.64], R9 ;  /* 0x0000000902007986 */ /* 0x000fe2000c101906 */
[----:B------:R-:W-:Y:S05]  /*01e0*/  EXIT ;  /* 0x000000000000794d */ /* 0x000fea0003800000 */
.L_x_0:
[----:B------:R-:W-:-:S00]  /*01f0*/  BRA `(.L_x_0) ;  /* 0xfffffffc00fc7947 */ /* 0x000fc0000383ffff */
[----:B------:R-:W-:-:S00]  /*0200*/  NOP ;  /* 0x0000000000007918 */ /* 0x000fc00000000000 */
[----:B------:R-:W-:-:S00]  /*0210*/  NOP ;  /* 0x0000000000007918 */ /* 0x000fc00000000000 */
[----:B------:R-:W-:-:S00]  /*0220*/  NOP ;  /* 0x0000000000007918 */ /* 0x000fc00000000000 */
[----:B------:R-:W-:-:S00]  /*0230*/  NOP ;  /* 0x0000000000007918 */ /* 0x000fc00000000000 */
[----:B------:R-:W-:-:S00]  /*0240*/  NOP ;  /* 0x0000000000007918 */ /* 0x000fc00000000000 */
[----:B------:R-:W-:-:S00]  /*0250*/  NOP ;  /* 0x0000000000007918 */ /* 0x000fc00000000000 */
[----:B------:R-:W-:-:S00]  /*0260*/  NOP ;  /* 0x0000000000007918 */ /* 0x000fc00000000000 */
[----:B------:R-:W-:-:S00]  /*0270*/  NOP ;  /* 0x0000000000007918 */ /* 0x000fc00000000000 */
.L_x_15:


//--------------------- .text.default_function_kernel_1 --------------------------
	.section	.text.default_function_kernel_1,"ax",@progbits
	.align	128
        .global         default_function_kernel_1
        .type           default_function_kernel_1,@function
        .size           default_function_kernel_1,(.L_x_14 - default_function_kernel_1)
        .other          default_function_kernel_1,@"STO_CUDA_ENTRY STV_DEFAULT"
default_function_kernel_1:
.text.default_function_kernel_1:
[----:B------:R-:W-:Y:S01]  /*0000*/  LDC R1, c[0x0][0x37c] ;  /* 0x0000df00ff017b82 */ /* 0x000fe20000000800 */
[----:B------:R-:W0:Y:S07]  /*0010*/  S2R R3, SR_TID.X ;  /* 0x0000000000037919 */ /* 0x000e2e0000002100 */
[----:B------:R-:W1:Y:S02]  /*0020*/  S2UR UR4, SR_CTAID.X ;  /* 0x00000000000479c3 */ /* 0x000e640000002500 */
[----:B-1----:R-:W-:-:S06]  /*0030*/  USHF.L.U32 UR4, UR4, 0x3, URZ ;  /* 0x0000000304047899 */ /* 0x002fcc00080006ff */
[----:B0-----:R-:W-:-:S04]  /*0040*/  LOP3.LUT R3, R3, UR4, RZ, 0xfc, !PT ;  /* 0x0000000403037c12 */ /* 0x001fc8000f8efcff */
[----:B------:R-:W-:-:S13]  /*0050*/  ISETP.GT.U32.AND P0, PT, R3, 0x14ea, PT ;  /* 0x000014ea0300780c */ /* 0x000fda0003f04070 */
[----:B------:R-:W-:Y:S05]  /*0060*/  @P0 EXIT ;  /* 0x000000000000094d */ /* 0x000fea0003800000 */
[----:B------:R-:W-:Y:S01]  /*0070*/  LOP3.LUT R2, R3, 0xffff, RZ, 0xc0, !PT ;  /* 0x0000ffff03027812 */ /* 0x000fe200078ec0ff */
[----:B------:R-:W0:Y:S01]  /*0080*/  LDCU.64 UR4, c[0x0][0x358] ;  /* 0x00006b00ff0477ac */ /* 0x000e220008000a00 */
[----:B------:R-:W1:Y:S03]  /*0090*/  LDC.64 R8, c[0x0][0x398] ;  /* 0x0000e600ff087b82 */ /* 0x000e660000000a00 */
[C---:B------:R-:W-:Y:S02]  /*00a0*/  IMAD R0, R2.reuse, 0x56ad, RZ ;  /* 0x000056ad02007824 */ /* 0x040fe400078e02ff */
[----:B------:R-:W-:-:S03]  /*00b0*/  IMAD R2, R2, 0x8081, RZ ;  /* 0x0000808102027824 */ /* 0x000fc600078e02ff */
[----:B------:R-:W-:Y:S02]  /*00c0*/  SHF.R.U32.HI R0, RZ, 0x10, R0 ;  /* 0x00000010ff007819 */ /* 0x000fe40000011600 */
[----:B------:R-:W-:-:S03]  /*00d0*/  SHF.R.U32.HI R2, RZ, 0x17, R2 ;  /* 0x00000017ff027819 */ /* 0x000fc60000011602 */
[----:B------:R-:W-:Y:S01]  /*00e0*/  IMAD.MOV R4, RZ, RZ, -R0 ;  /* 0x000000ffff047224 */ /* 0x000fe200078e0a00 */
[----:B------:R-:W-:-:S04]  /*00f0*/  PRMT R5, R2, 0x9910, RZ ;  /* 0x0000991002057816 */ /* 0x000fc800000000ff */
[----:B------:R-:W-:-:S05]  /*0100*/  PRMT R4, R4, 0x7710, RZ ;  /* 0x0000771004047816 */ /* 0x000fca00000000ff */
[----:B------:R-:W-:Y:S02]  /*0110*/  IMAD.IADD R2, R3, 0x1, R4 ;  /* 0x0000000103027824 */ /* 0x000fe400078e0204 */
[----:B------:R-:W-:-:S03]  /*0120*/  IMAD.MOV.U32 R4, RZ, RZ, R5 ;  /* 0x000000ffff047224 */ /* 0x000fc600078e0005 */
[----:B------:R-:W-:Y:S01]  /*0130*/  LOP3.LUT R5, R2, 0xffff, RZ, 0xc0, !PT ;  /* 0x0000ffff02057812 */ /* 0x000fe200078ec0ff */
[----:B------:R-:W-:-:S03]  /*0140*/  IMAD R2, R4, 0xff, RZ ;  /* 0x000000ff04027824 */ /* 0x000fc600078e02ff */
[----:B------:R-:W-:Y:S02]  /*0150*/  LEA.HI R0, R5, R0, RZ, 0x1f ;  /* 0x0000000005007211 */ /* 0x000fe400078ff8ff */
[----:B------:R-:W-:Y:S01]  /*0160*/  IADD3 R2, PT, PT, RZ, -R2, RZ ;  /* 0x80000002ff027210 */ /* 0x000fe20007ffe0ff */
[----:B------:R-:W2:Y:S01]  /*0170*/  LDC.64 R4, c[0x0][0x388] ;  /* 0x0000e200ff047b82 */ /* 0x000ea20000000a00 */
[----:B------:R-:W-:Y:S02]  /*0180*/  LOP3.LUT R0, R0, 0xffff, RZ, 0xc0, !PT ;  /* 0x0000ffff00007812 */ /* 0x000fe400078ec0ff */
[----:B------:R-:W-:Y:S02]  /*0190*/  PRMT R2, R2, 0x7710, RZ ;  /* 0x0000771002027816 */ /* 0x000fe400000000ff */
[----:B------:R-:W-:-:S04]  /*01a0*/  SHF.R.U32.HI R0, RZ, 0x9, R0 ;  /* 0x00000009ff007819 */ /* 0x000fc80000011600 */
[----:B------:R-:W-:Y:S01]  /*01b0*/  PRMT R7, R0, 0x9910, RZ ;  /* 0x0000991000077816 */ /* 0x000fe200000000ff */
[----:B------:R-:W-:-:S05]  /*01c0*/  IMAD.IADD R0, R3, 0x1, R2 ;  /* 0x0000000103007824 */ /* 0x000fca00078e0202 */
[----:B------:R-:W-:Y:S01]  /*01d0*/  PRMT R2, R0, 0x9910, RZ ;  /* 0x0000991000027816 */ /* 0x000fe200000000ff */
[----:B------:R-:W-:-:S04]  /*01e0*/  IMAD R0, R7, 0x2fd, RZ ;  /* 0x000002fd07007824 */ /* 0x000fc800078e02ff */
[----:B------:R-:W-:Y:S02]  /*01f0*/  IMAD R2, R7, 0xff, R2 ;  /* 0x000000ff07027824 */ /* 0x000fe400078e0202 */
[----:B------:R-:W-:Y:S01]  /*0200*/  IMAD.MOV R0, RZ, RZ, -R0 ;  /* 0x000000ffff007224 */ /* 0x000fe200078e0a00 */
[----:B------:R-:W3:Y:S02]  /*0210*/  LDC.64 R6, c[0x0][0x390] ;  /* 0x0000e400ff067b82 */ /* 0x000ee40000000a00 */
[----:B------:R-:W-:Y:S02]  /*0220*/  LOP3.LUT R11, R2, 0xffff, RZ, 0xc0, !PT ;  /* 0x0000ffff020b7812 */ /* 0x000fe400078ec0ff */
[----:B------:R-:W-:-:S03]  /*0230*/  PRMT R0, R0, 0x7710, RZ ;  /* 0x0000771000007816 */ /* 0x000fc600000000ff */
[----:B--2---:R-:W-:Y:S01]  /*0240*/  IMAD.WIDE.U32 R4, R11, 0x4, R4 ;  /* 0x000000040b047825 */ /* 0x004fe200078e0004 */
[----:B------:R-:W-:-:S04]  /*0250*/  IADD3 R0, PT, PT, R3, R0, RZ ;  /* 0x0000000003007210 */ /* 0x000fc80007ffe0ff */
[----:B------:R-:W-:Y:S01]  /*0260*/  LOP3.LUT R0, R0, 0xffff, RZ, 0xc0, !PT ;  /* 0x0000ffff00007812 */ /* 0x000fe200078ec0ff */
[----:B0-----:R-:W2:Y:S04]  /*0270*/  LDG.E.CONSTANT R4, desc[UR4][R4.64] ;  /* 0x0000000404047981 */ /* 0x001ea8000c1e9900 */
[----:B------:R-:W-:-:S05]  /*0280*/  IMAD R0, R0, 0x8081, RZ ;  /* 0x0000808100007824 */ /* 0x000fca00078e02ff */
[----:B------:R-:W-:Y:S01]  /*0290*/  SHF.R.U32.HI R11, RZ, 0x17, R0 ;  /* 0x00000017ff0b7819 */ /* 0x000fe20000011600 */
[----:B---3--:R-:W-:-:S04]  /*02a0*/  IMAD.WIDE.U32 R6, R3, 0x4, R6 ;  /* 0x0000000403067825 */ /* 0x008fc800078e0006 */
[----:B-1----:R-:W-:Y:S02]  /*02b0*/  IMAD.WIDE.U32 R8, R11, 0x4, R8 ;  /* 0x000000040b087825 */ /* 0x002fe400078e0008 */
[----:B------:R-:W3:Y:S04]  /*02c0*/  LDG.E.CONSTANT R6, desc[UR4][R6.64] ;  /* 0x0000000406067981 */ /* 0x000ee8000c1e9900 */
[----:B------:R-:W3:Y:S01]  /*02d0*/  LDG.E.CONSTANT R9, desc[UR4][R8.64] ;  /* 0x0000000408097981 */ /* 0x000ee2000c1e9900 */
[----:B------:R-:W-:Y:S01]  /*02e0*/  IMAD.MOV.U32 R11, RZ, RZ, 0x3eaaaaaa ;  /* 0x3eaaaaaaff0b7424 */ /* 0x000fe200078e00ff */
[----:B------:R-:W-:Y:S03]  /*02f0*/  BSSY.RECONVERGENT B0, `(.L_x_1) ;  /* 0x000000e000007945 */ /* 0x000fe60003800200 */
[----:B--2---:R-:W-:-:S04]  /*0300*/  FFMA R0, R4, R11, 9.9999997473787516356e-06 ;  /* 0x3727c5ac04007423 */ /* 0x004fc8000000000b */
[----:B------:R-:W-:Y:S01]  /*0310*/  VIADD R2, R0, 0xf3000000 ;  /* 0xf300000000027836 */ /* 0x000fe20000000000 */
[----:B------:R0:W1:Y:S04]  /*0320*/  MUFU.RSQ R11, R0 ;  /* 0x00000000000b7308 */ /* 0x0000680000001400 */
[----:B------:R-:W-:Y:S01]  /*0330*/  ISETP.GT.U32.AND P0, PT, R2, 0x727fffff, PT ;  /* 0x727fffff0200780c */ /* 0x000fe20003f04070 */
[----:B---3--:R-:W-:-:S12]  /*0340*/  FMUL R4, R6, R9 ;  /* 0x0000000906047220 */ /* 0x008fd80000400000 */
[----:B01----:R-:W-:Y:S05]  /*0350*/  @!P0 BRA `(.L_x_2) ;  /* 0x00000000000c8947 */ /* 0x003fea0003800000 */
[----:B------:R-:W-:-:S07]  /*0360*/  MOV R9, 0x380 ;  /* 0x0000038000097802 */ /* 0x000fce0000000f00 */
[----:B------:R-:W-:Y:S05]  /*0370*/  CALL.REL.NOINC `($__internal_1_$__cuda_sm20_sqrt_rn_f32_slowpath) ;  /* 0x0000000400347944 */ /* 0x000fea0003c00000 */
[----:B------:R-:W-:Y:S05]  /*0380*/  BRA `(.L_x_3) ;  /* 0x0000000000107947 */ /* 0x000fea0003800000 */
.L_x_2:
[----:B------:R-:W-:Y:S01]  /*0390*/  FMUL.FTZ R5, R0, R11 ;  /* 0x0000000b00057220 */ /* 0x000fe20000410000 */
[----:B------:R-:W-:-:S03]  /*03a0*/  FMUL.FTZ R2, R11, 0.5 ;  /* 0x3f0000000b027820 */ /* 0x000fc60000410000 */
[----:B------:R-:W-:-:S04]  /*03b0*/  FFMA R0, -R5, R5, R0 ;  /* 0x0000000505007223 */ /* 0x000fc80000000100 */
[----:B------:R-:W-:-:S07]  /*03c0*/  FFMA R2, R0, R2, R5 ;  /* 0x0000000200027223 */ /* 0x000fce0000000005 */
.L_x_3:
[----:B------:R-:W-:Y:S05]  /*03d0*/  BSYNC.RECONVERGENT B0 ;  /* 0x0000000000007941 */ /* 0x000fea0003800200 */
.L_x_1:
[----:B------:R-:W-:Y:S01]  /*03e0*/  IADD3 R0, PT, PT, R2, 0x1800000, RZ ;  /* 0x0180000002007810 */ /* 0x000fe20007ffe0ff */
[----:B------:R-:W-:Y:S03]  /*03f0*/  BSSY.RECONVERGENT B0, `(.L_x_4) ;  /* 0x000000b000007945 */ /* 0x000fe60003800200 */
[----:B------:R-:W-:-:S04]  /*0400*/  LOP3.LUT R0, R0, 0x7f800000, RZ, 0xc0, !PT ;  /* 0x7f80000000007812 */ /* 0x000fc800078ec0ff */
[----:B------:R-:W-:-:S13]  /*0410*/  ISETP.GT.U32.AND P0, PT, R0, 0x1ffffff, PT ;  /* 0x01ffffff0000780c */ /* 0x000fda0003f04070 */
[----:B------:R-:W-:Y:S05]  /*0420*/  @P0 BRA `(.L_x_5) ;  /* 0x00000000000c0947 */ /* 0x000fea0003800000 */
[----:B------:R-:W-:-:S07]  /*0430*/  MOV R9, 0x450 ;  /* 0x0000045000097802 */ /* 0x000fce0000000f00 */
[----:B------:R-:W-:Y:S05]  /*0440*/  CALL.REL.NOINC `($__internal_0_$__cuda_sm20_rcp_rn_f32_slowpath) ;  /* 0x00000000002c7944 */ /* 0x000fea0003c00000 */
[----:B------:R-:W-:Y:S05]  /*0450*/  BRA `(.L_x_6) ;  /* 0x0000000000107947 */ /* 0x000fea0003800000 */
.L_x_5:
[----:B------:R-:W0:Y:S02]  /*0460*/  MUFU.RCP R5, R2 ;  /* 0x0000000200057308 */ /* 0x000e240000001000 */
[----:B0-----:R-:W-:-:S04]  /*0470*/  FFMA R0, R5, R2, -1 ;  /* 0xbf80000005007423 */ /* 0x001fc80000000002 */
[----:B------:R-:W-:-:S04]  /*0480*/  FADD.FTZ R0, -R0, -RZ ;  /* 0x800000ff00007221 */ /* 0x000fc80000010100 */
[----:B------:R-:W-:-:S07]  /*0490*/  FFMA R5, R5, R0, R5 ;  /* 0x0000000005057223 */ /* 0x000fce0000000005 */
.L_x_6:
[----:B------:R-:W-:Y:S05]  /*04a0*/  BSYNC.RECONVERGENT B0 ;  /* 0x0000000000007941 */ /* 0x000fea0003800200 */
.L_x_4:
[----:B------:R-:W0:Y:S01]  /*04b0*/  LDC.64 R6, c[0x0][0x380] ;  /* 0x0000e000ff067b82 */ /* 0x000e220000000a00 */
[----:B------:R-:W-:Y:S01]  /*04c0*/  FMUL R5, R4, R5 ;  /* 0x0000000504057220 */ /* 0x000fe20000400000 */
[----:B0-----:R-:W-:-:S05]  /*04d0*/  IMAD.WIDE.U32 R2, R3, 0x4, R6 ;  /* 0x0000000403027825 */ /* 0x001fca00078e0006 */
[----:B------:R-:W-:Y:S01]  /*04e0*/  STG.E desc[UR4][R2.64], R5 ;  /* 0x0000000502007986 */ /* 0x000fe2000c101904 */
[----:B------:R-:W-:Y:S05]  /*04f0*/  EXIT ;  /* 0x000000000000794d */ /* 0x000fea0003800000 */
        .weak           $__internal_0_$__cuda_sm20_rcp_rn_f32_slowpath
        .type           $__internal_0_$__cuda_sm20_rcp_rn_f32_slowpath,@function
        .size           $__internal_0_$__cuda_sm20_rcp_rn_f32_slowpath,($__internal_1_$__cuda_sm20_sqrt_rn_f32_slowpath - $__internal_0_$__cuda_sm20_rcp_rn_f32_slowpath)
$__internal_0_$__cuda_sm20_rcp_rn_f32_slowpath:
[----:B------:R-:W-:Y:S01]  /*0500*/  IMAD.SHL.U32 R0, R2, 0x2, RZ ;  /* 0x0000000202007824 */ /* 0x000fe200078e00ff */
[----:B------:R-:W-:Y:S04]  /*0510*/  BSSY.RECONVERGENT B1, `(.L_x_7) ;  /* 0x0000030000017945 */ /* 0x000fe80003800200 */
[----:B------:R-:W-:-:S04]  /*0520*/  SHF.R.U32.HI R10, RZ, 0x18, R0 ;  /* 0x00000018ff0a7819 */ /* 0x000fc80000011600 */
[----:B------:R-:W-:-:S13]  /*0530*/  ISETP.NE.U32.AND P0, PT, R10, RZ, PT ;  /* 0x000000ff0a00720c */ /* 0x000fda0003f05070 */
[----:B------:R-:W-:Y:S05]  /*0540*/  @P0 BRA `(.L_x_8) ;  /* 0x0000000000280947 */ /* 0x000fea0003800000 */
[----:B------:R-:W-:-:S05]  /*0550*/  IMAD.SHL.U32 R0, R2, 0x2, RZ ;  /* 0x0000000202007824 */ /* 0x000fca00078e00ff */
[----:B------:R-:W-:-:S13]  /*0560*/  ISETP.NE.AND P0, PT, R0, RZ, PT ;  /* 0x000000ff0000720c */ /* 0x000fda0003f05270 */
[----:B------:R-:W-:Y:S01]  /*0570*/  @P0 FFMA R6, R2, 1.84467440737095516160e+19, RZ ;  /* 0x5f80000002060823 */ /* 0x000fe200000000ff */
[----:B------:R-:W-:Y:S08]  /*0580*/  @!P0 MUFU.RCP R5, R2 ;  /* 0x0000000200058308 */ /* 0x000ff00000001000 */
[----:B------:R-:W0:Y:S02]  /*0590*/  @P0 MUFU.RCP R7, R6 ;  /* 0x0000000600070308 */ /* 0x000e240000001000 */
[----:B0-----:R-:W-:-:S04]  /*05a0*/  @P0 FFMA R0, R6, R7, -1 ;  /* 0xbf80000006000423 */ /* 0x001fc80000000007 */
[----:B------:R-:W-:-:S04]  /*05b0*/  @P0 FADD.FTZ R0, -R0, -RZ ;  /* 0x800000ff00000221 */ /* 0x000fc80000010100 */
[----:B------:R-:W-:-:S04]  /*05c0*/  @P0 FFMA R0, R7, R0, R7 ;  /* 0x0000000007000223 */ /* 0x000fc80000000007 */
[----:B------:R-:W-:Y:S01]  /*05d0*/  @P0 FFMA R5, R0, 1.84467440737095516160e+19, RZ ;  /* 0x5f80000000050823 */ /* 0x000fe200000000ff */
[----:B------:R-:W-:Y:S06]  /*05e0*/  BRA `(.L_x_9) ;  /* 0x0000000000887947 */ /* 0x000fec0003800000 */
.L_x_8:
[----:B------:R-:W-:-:S04]  /*05f0*/  IADD3 R11, PT, PT, R10, -0xfd, RZ ;  /* 0xffffff030a0b7810 */ /* 0x000fc80007ffe0ff */
[----:B------:R-:W-:-:S13]  /*0600*/  ISETP.GT.U32.AND P0, PT, R11, 0x1, PT ;  /* 0x000000010b00780c */ /* 0x000fda0003f04070 */
[----:B------:R-:W-:Y:S05]  /*0610*/  @P0 BRA `(.L_x_10) ;  /* 0x0000000000780947 */ /* 0x000fea0003800000 */
[----:B------:R-:W-:Y:S01]  /*0620*/  LOP3.LUT R0, R2, 0x7fffff, RZ, 0xc0, !PT ;  /* 0x007fffff02007812 */ /* 0x000fe200078ec0ff */
[----:B------:R-:W-:-:S03]  /*0630*/  IMAD.MOV.U32 R8, RZ, RZ, 0x3 ;  /* 0x00000003ff087424 */ /* 0x000fc600078e00ff */
[----:B------:R-:W-:Y:S02]  /*0640*/  LOP3.LUT R0, R0, 0x3f800000, RZ, 0xfc, !PT ;  /* 0x3f80000000007812 */ /* 0x000fe400078efcff */
[----:B------:R-:W-:Y:S02]  /*0650*/  SHF.L.U32 R8, R8, R11, RZ ;  /* 0x0000000b08087219 */ /* 0x000fe400000006ff */
[----:B------:R-:W0:Y:S02]  /*0660*/  MUFU.RCP R5, R0 ;  /* 0x0000000000057308 */ /* 0x000e240000001000 */
[----:B0-----:R-:W-:-:S04]  /*0670*/  FFMA R6, R0, R5, -1 ;  /* 0xbf80000000067423 */ /* 0x001fc80000000005 */
[----:B------:R-:W-:-:S04]  /*0680*/  FADD.FTZ R6, -R6, -RZ ;  /* 0x800000ff06067221 */ /* 0x000fc80000010100 */
[CCC-:B------:R-:W-:Y:S01]  /*0690*/  FFMA.RM R7, R5.reuse, R6.reuse, R5.reuse ;  /* 0x0000000605077223 */ /* 0x1c0fe20000004005 */
[----:B------:R-:W-:-:S04]  /*06a0*/  FFMA.RP R6, R5, R6, R5 ;  /* 0x0000000605067223 */ /* 0x000fc80000008005 */
[C---:B------:R-:W-:Y:S02]  /*06b0*/  LOP3.LUT R5, R7.reuse, 0x7fffff, RZ, 0xc0, !PT ;  /* 0x007fffff07057812 */ /* 0x040fe400078ec0ff */
[----:B------:R-:W-:Y:S02]  /*06c0*/  FSETP.NEU.FTZ.AND P0, PT, R7, R6, PT ;  /* 0x000000060700720b */ /* 0x000fe40003f1d000 */
[----:B------:R-:W-:Y:S02]  /*06d0*/  LOP3.LUT R5, R5, 0x800000, RZ, 0xfc, !PT ;  /* 0x0080000005057812 */ /* 0x000fe400078efcff */
[----:B------:R-:W-:Y:S02]  /*06e0*/  SEL R6, RZ, 0xffffffff, !P0 ;  /* 0xffffffffff067807 */ /* 0x000fe40004000000 */
[----:B------:R-:W-:-:S03]  /*06f0*/  LOP3.LUT R8, R8, R5, RZ, 0xc0, !PT ;  /* 0x0000000508087212 */ /* 0x000fc600078ec0ff */
[----:B------:R-:W-:Y:S01]  /*0700*/  IMAD.MOV R6, RZ, RZ, -R6 ;  /* 0x000000ffff067224 */ /* 0x000fe200078e0a06 */
[----:B------:R-:W-:-:S04]  /*0710*/  SHF.R.U32.HI R8, RZ, R11, R8 ;  /* 0x0000000bff087219 */ /* 0x000fc80000011608 */
[----:B------:R-:W-:Y:S02]  /*0720*/  LOP3.LUT P1, RZ, R6, R11, R5, 0xf8, !PT ;  /* 0x0000000b06ff7212 */ /* 0x000fe4000782f805 */
[C---:B------:R-:W-:Y:S02]  /*0730*/  LOP3.LUT P0, RZ, R8.reuse, 0x1, RZ, 0xc0, !PT ;  /* 0x0000000108ff7812 */ /* 0x040fe4000780c0ff */
[----:B------:R-:W-:-:S04]  /*0740*/  LOP3.LUT P2, RZ, R8, 0x2, RZ, 0xc0, !PT ;  /* 0x0000000208ff7812 */ /* 0x000fc8000784c0ff */
[----:B------:R-:W-:Y:S02]  /*0750*/  PLOP3.LUT P0, PT, P0, P1, P2, 0xe0, 0x0 ;  /* 0x000000000000781c */ /* 0x000fe40000703c20 */
[----:B------:R-:W-:Y:S02]  /*0760*/  LOP3.LUT P1, RZ, R2, 0x7fffff, RZ, 0xc0, !PT ;  /* 0x007fffff02ff7812 */ /* 0x000fe4000782c0ff */
[----:B------:R-:W-:-:S04]  /*0770*/  SEL R0, RZ, 0x1, !P0 ;  /* 0x00000001ff007807 */ /* 0x000fc80004000000 */
[----:B------:R-:W-:-:S04]  /*0780*/  IADD3 R0, PT, PT, -R0, RZ, RZ ;  /* 0x000000ff00007210 */ /* 0x000fc80007ffe1ff */
[----:B------:R-:W-:Y:S01]  /*0790*/  ISETP.GE.AND P0, PT, R0, RZ, PT ;  /* 0x000000ff0000720c */ /* 0x000fe20003f06270 */
[----:B------:R-:W-:-:S05]  /*07a0*/  VIADD R0, R10, 0xffffff04 ;  /* 0xffffff040a007836 */ /* 0x000fca0000000000 */
[----:B------:R-:W-:-:S07]  /*07b0*/  SHF.R.U32.HI R5, RZ, R0, R5 ;  /* 0x00000000ff057219 */ /* 0x000fce0000011605 */
[----:B------:R-:W-:-:S05]  /*07c0*/  @!P0 VIADD R5, R5, 0x1 ;  /* 0x0000000105058836 */ /* 0x000fca0000000000 */
[----:B------:R-:W-:-:S04]  /*07d0*/  @!P1 SHF.L.U32 R5, R5, 0x1, RZ ;  /* 0x0000000105059819 */ /* 0x000fc800000006ff */
[----:B------:R-:W-:Y:S01]  /*07e0*/  LOP3.LUT R5, R5, 0x80000000, R2, 0xf8, !PT ;  /* 0x8000000005057812 */ /* 0x000fe200078ef802 */
[----:B------:R-:W-:Y:S06]  /*07f0*/  BRA `(.L_x_9) ;  /* 0x0000000000047947 */ /* 0x000fec0003800000 */
.L_x_10:
[----:B------:R0:W1:Y:S02]  /*0800*/  MUFU.RCP R5, R2 ;  /* 0x0000000200057308 */ /* 0x0000640000001000 */
.L_x_9:
[----:B------:R-:W-:Y:S05]  /*0810*/  BSYNC.RECONVERGENT B1 ;  /* 0x0000000000017941 */ /* 0x000fea0003800200 */
.L_x_7:
[----:B------:R-:W-:Y:S02]  /*0820*/  IMAD.MOV.U32 R6, RZ, RZ, R9 ;  /* 0x000000ffff067224 */ /* 0x000fe400078e0009 */
[----:B------:R-:W-:-:S04]  /*0830*/  IMAD.MOV.U32 R7, RZ, RZ, 0x0 ;  /* 0x00000000ff077424 */ /* 0x000fc800078e00ff */
[----:B01----:R-:W-:Y:S05]  /*0840*/  RET.REL.NODEC R6 `(default_function_kernel_1) ;  /* 0xfffffff406ec7950 */ /* 0x003fea0003c3ffff */
        .weak           $__internal_1_$__cuda_sm20_sqrt_rn_f32_slowpath
        .type           $__internal_1_$__cuda_sm20_sqrt_rn_f32_slowpath,@function
        .size           $__internal_1_$__cuda_sm20_sqrt_rn_f32_slowpath,(.L_x_14 - $__internal_1_$__cuda_sm20_sqrt_rn_f32_slowpath)
$__internal_1_$__cuda_sm20_sqrt_rn_f32_slowpath:
[----:B------:R-:W-:-:S13]  /*0850*/  LOP3.LUT P0, RZ, R0, 0x7fffffff, RZ, 0xc0, !PT ;  /* 0x7fffffff00ff7812 */ /* 0x000fda000780c0ff */
[----:B------:R-:W-:Y:S01]  /*0860*/  @!P0 MOV R2, R0 ;  /* 0x0000000000028202 */ /* 0x000fe20000000f00 */
[----:B------:R-:W-:Y:S06]  /*0870*/  @!P0 BRA `(.L_x_11) ;  /* 0x0000000000408947 */ /* 0x000fec0003800000 */
[----:B------:R-:W-:-:S13]  /*0880*/  FSETP.GEU.FTZ.AND P0, PT, R0, RZ, PT ;  /* 0x000000ff0000720b */ /* 0x000fda0003f1e000 */
[----:B------:R-:W-:Y:S01]  /*0890*/  @!P0 IMAD.MOV.U32 R2, RZ, RZ, 0x7fffffff ;  /* 0x7fffffffff028424 */ /* 0x000fe200078e00ff */
[----:B------:R-:W-:Y:S06]  /*08a0*/  @!P0 BRA `(.L_x_11) ;  /* 0x0000000000348947 */ /* 0x000fec0003800000 */
[----:B------:R-:W-:-:S13]  /*08b0*/  FSETP.GTU.FTZ.AND P0, PT, |R0|, +INF , PT ;  /* 0x7f8000000000780b */ /* 0x000fda0003f1c200 */
[----:B------:R-:W-:Y:S01]  /*08c0*/  @P0 FADD.FTZ R2, R0, 1 ;  /* 0x3f80000000020421 */ /* 0x000fe20000010000 */
[----:B------:R-:W-:Y:S06]  /*08d0*/  @P0 BRA `(.L_x_11) ;  /* 0x0000000000280947 */ /* 0x000fec0003800000 */
[----:B------:R-:W-:-:S13]  /*08e0*/  FSETP.NEU.FTZ.AND P0, PT, |R0|, +INF , PT ;  /* 0x7f8000000000780b */ /* 0x000fda0003f1d200 */
[----:B------:R-:W-:-:S04]  /*08f0*/  @P0 FFMA R5, R0, 1.84467440737095516160e+19, RZ ;  /* 0x5f80000000050823 */ /* 0x000fc800000000ff */
[----:B------:R-:W0:Y:S02]  /*0900*/  @P0 MUFU.RSQ R2, R5 ;  /* 0x0000000500020308 */ /* 0x000e240000001400 */
[----:B0-----:R-:W-:Y:S01]  /*0910*/  @P0 FMUL.FTZ R6, R5, R2 ;  /* 0x0000000205060220 */ /* 0x001fe20000410000 */
[----:B------:R-:W-:Y:S01]  /*0920*/  @P0 FMUL.FTZ R8, R2, 0.5 ;  /* 0x3f00000002080820 */ /* 0x000fe20000410000 */
[----:B------:R-:W-:Y:S02]  /*0930*/  @!P0 IMAD.MOV.U32 R2, RZ, RZ, R0 ;  /* 0x000000ffff028224 */ /* 0x000fe400078e0000 */
[----:B------:R-:W-:-:S04]  /*0940*/  @P0 FADD.FTZ R7, -R6, -RZ ;  /* 0x800000ff06070221 */ /* 0x000fc80000010100 */
[----:B------:R-:W-:-:S04]  /*0950*/  @P0 FFMA R7, R6, R7, R5 ;  /* 0x0000000706070223 */ /* 0x000fc80000000005 */
[----:B------:R-:W-:-:S04]  /*0960*/  @P0 FFMA R7, R7, R8, R6 ;  /* 0x0000000807070223 */ /* 0x000fc80000000006 */
[----:B------:R-:W-:-:S07]  /*0970*/  @P0 FMUL.FTZ R2, R7, 2.3283064365386962891e-10 ;  /* 0x2f80000007020820 */ /* 0x000fce0000410000 */
.L_x_11:
[----:B------:R-:W-:Y:S01]  /*0980*/  MOV R6, R9 ;  /* 0x0000000900067202 */ /* 0x000fe20000000f00 */
[----:B------:R-:W-:-:S04]  /*0990*/  IMAD.MOV.U32 R7, RZ, RZ, 0x0 ;  /* 0x00000000ff077424 */ /* 0x000fc800078e00ff */
[----:B------:R-:W-:Y:S05]  /*09a0*/  RET.REL.NODEC R6 `(default_function_kernel_1) ;  /* 0xfffffff406947950 */ /* 0x000fea0003c3ffff */
.L_x_12:
        /* <DEDUP_REMOVED lines=13> */
.L_x_14:


//--------------------- .nv.shared.reserved.0     --------------------------
	.section	.nv.shared.reserved.0,"aw",@nobits
	.weak		__nv_reservedSMEM_offset_0_alias
	.size		__nv_reservedSMEM_offset_0_alias, 0, 64
	.other		__nv_reservedSMEM_offset_0_alias,@"STO_CUDA_RESERVED_SHARED STV_DEFAULT"
__nv_reservedSMEM_offset_0_alias:
	.zero		0
	.zero		64


//--------------------- .nv.constant0.default_function_kernel --------------------------
	.section	.nv.constant0.default_function_kernel,"a",@progbits
	.sectionflags	@""
	.align	4
.nv.constant0.default_function_kernel:
	.zero		912


//--------------------- .nv.constant0.default_function_kernel_1 --------------------------
	.section	.nv.constant0.default_function_kernel_1,"a",@progbits
	.sectionflags	@""
	.align	4
.nv.constant0.default_function_kernel_1:
	.zero		928


//--------------------- SYMBOLS --------------------------

	.type		.nv.reservedSmem.offset0,@object
	.size		.nv.reservedSmem.offset0,0x4
